//
// Generated by NVIDIA NVVM Compiler
//
// Compiler Build ID: CL-36424714
// Cuda compilation tools, release 13.0, V13.0.88
// Based on NVVM 20.0.0
//

.version 9.0
.target sm_100
.address_size 64

	// .globl	_Z12kernel2DGridv
.extern .func  (.param .b32 func_retval0) vprintf
(
	.param .b64 vprintf_param_0,
	.param .b64 vprintf_param_1
)
;
.global .align 1 .b8 $str[62] = {66, 108, 111, 99, 107, 73, 100, 120, 58, 32, 40, 37, 100, 44, 32, 37, 100, 41, 44, 32, 84, 104, 114, 101, 97, 100, 73, 100, 120, 58, 32, 40, 37, 100, 44, 32, 37, 100, 41, 44, 32, 71, 108, 111, 98, 97, 108, 73, 100, 120, 58, 32, 40, 37, 100, 44, 32, 37, 100, 41, 10};

.visible .entry _Z12kernel2DGridv()
{
	.local .align 8 .b8 	__local_depot0[24];
	.reg .b64 	%SP;
	.reg .b64 	%SPL;
	.reg .b32 	%r<11>;
	.reg .b64 	%rd<5>;

	mov.u64 	%SPL, __local_depot0;
	cvta.local.u64 	%SP, %SPL;
	add.u64 	%rd1, %SP, 0;
	add.u64 	%rd2, %SPL, 0;
	mov.u32 	%r1, %tid.x;
	mov.u32 	%r2, %ctaid.x;
	mov.u32 	%r3, %ntid.x;
	mad.lo.s32 	%r4, %r2, %r3, %r1;
	mov.u32 	%r5, %tid.y;
	mov.u32 	%r6, %ctaid.y;
	mov.u32 	%r7, %ntid.y;
	mad.lo.s32 	%r8, %r6, %r7, %r5;
	st.local.v2.u32 	[%rd2], {%r2, %r6};
	st.local.v2.u32 	[%rd2+8], {%r1, %r5};
	st.local.v2.u32 	[%rd2+16], {%r4, %r8};
	mov.u64 	%rd3, $str;
	cvta.global.u64 	%rd4, %rd3;
	{ // callseq 0, 0
	.param .b64 param0;
	st.param.b64 	[param0], %rd4;
	.param .b64 param1;
	st.param.b64 	[param1], %rd1;
	.param .b32 retval0;
	call.uni (retval0), 
	vprintf, 
	(
	param0, 
	param1
	);
	ld.param.b32 	%r9, [retval0];
	} // callseq 0
	ret;

}


// ===== COMPILED SASS (sm_100) =====

	.target	sm_100

	.elftype	@"ET_EXEC"


//--------------------- .note.nv.tkinfo           --------------------------
	.section	.note.nv.tkinfo,"",@"SHT_NOTE"
	.sectionflags	@"SHF_NOTE_NV_TKINFO"
	.tkinfo
        /*0018*/ 	.word	0x00000002
        /*0030*/ 	.string	""
        /*0030*/ 	.string	"ptxas"
        /*0030*/ 	.string	"Cuda compilation tools, release 13.0, V13.0.88"
        /*0030*/ 	.string	"Build cuda_13.0.r13.0/compiler.36424714_0"
        /*0030*/ 	.string	"-arch sm_100 -m 64 "



//--------------------- .note.nv.cuinfo           --------------------------
	.section	.note.nv.cuinfo,"",@"SHT_NOTE"
	.sectionflags	@"SHF_NOTE_NV_CUINFO"
        /*0018*/ 	.short	0x0002
        /*001a*/ 	.short	0x0064
        /*001c*/ 	.short	0x0082
	.zero		2


//--------------------- .nv.info                  --------------------------
	.section	.nv.info,"",@"SHT_CUDA_INFO"
	.align	4


	//----- nvinfo : EIATTR_REGCOUNT
	.align		4
        /*0000*/ 	.byte	0x04, 0x2f
        /*0002*/ 	.short	(.L_2 - .L_1)
	.align		4
.L_1:
        /*0004*/ 	.word	index@(_Z12kernel2DGridv)
        /*0008*/ 	.word	0x00000018


	//----- nvinfo : EIATTR_FRAME_SIZE
	.align		4
.L_2:
        /*000c*/ 	.byte	0x04, 0x11
        /*000e*/ 	.short	(.L_4 - .L_3)
	.align		4
.L_3:
        /*0010*/ 	.word	index@(_Z12kernel2DGridv)
        /*0014*/ 	.word	0x00000018


	//----- nvinfo : EIATTR_MIN_STACK_SIZE
	.align		4
.L_4:
        /*0018*/ 	.byte	0x04, 0x12
        /*001a*/ 	.short	(.L_6 - .L_5)
	.align		4
.L_5:
        /*001c*/ 	.word	index@(_Z12kernel2DGridv)
        /*0020*/ 	.word	0x00000018
.L_6:


//--------------------- .nv.compat                --------------------------
	.section	.nv.compat,"",@"SHT_CUDA_COMPAT_INFO"
	.align	4
        /*0000*/ 	.byte	0x02, 0x09, 0x00, 0x00, 0x02, 0x02, 0x01, 0x00, 0x02, 0x05, 0x05, 0x00, 0x03, 0x07, 0x01, 0x01
        /*0010*/ 	.byte	0x02, 0x03, 0x00, 0x00, 0x02, 0x06, 0x01, 0x00, 0x04, 0x0b, 0x08, 0x00, 0x09, 0x00, 0x00, 0x00
        /*0020*/ 	.byte	0x00, 0x00, 0x00, 0x00


//--------------------- .nv.info._Z12kernel2DGridv --------------------------
	.section	.nv.info._Z12kernel2DGridv,"",@"SHT_CUDA_INFO"
	.sectionflags	@""
	.align	4


	//----- nvinfo : EIATTR_CUDA_API_VERSION
	.align		4
        /*0000*/ 	.byte	0x04, 0x37
        /*0002*/ 	.short	(.L_8 - .L_7)
.L_7:
        /*0004*/ 	.word	0x00000082


	//----- nvinfo : EIATTR_SPARSE_MMA_MASK
	.align		4
.L_8:
        /*0008*/ 	.byte	0x03, 0x50
        /*000a*/ 	.short	0x0000


	//----- nvinfo : EIATTR_MAXREG_COUNT
	.align		4
        /*000c*/ 	.byte	0x03, 0x1b
        /*000e*/ 	.short	0x00ff


	//----- nvinfo : EIATTR_EXTERNS
	.align		4
        /*0010*/ 	.byte	0x04, 0x0f
        /*0012*/ 	.short	(.L_10 - .L_9)


	//   ....[0]....
	.align		4
.L_9:
        /*0014*/ 	.word	index@(vprintf)


	//----- nvinfo : EIATTR_MERCURY_ISA_VERSION
	.align		4
.L_10:
        /*0018*/ 	.byte	0x03, 0x5f
        /*001a*/ 	.short	0x0101


	//----- nvinfo : EIATTR_VRC_CTA_INIT_COUNT
	.align		4
        /*001c*/ 	.byte	0x02, 0x4a
	.zero		1
	.zero		1


	//----- nvinfo : EIATTR_SYSCALL_OFFSETS
	.align		4
        /*0020*/ 	.byte	0x04, 0x46
        /*0022*/ 	.short	(.L_12 - .L_11)


	//   ....[0]....
.L_11:
        /*0024*/ 	.word	0x00000170


	//----- nvinfo : EIATTR_EXIT_INSTR_OFFSETS
	.align		4
.L_12:
        /*0028*/ 	.byte	0x04, 0x1c
        /*002a*/ 	.short	(.L_14 - .L_13)


	//   ....[0]....
.L_13:
        /*002c*/ 	.word	0x00000180


	//----- nvinfo : EIATTR_SW_WAR
	.align		4
.L_14:
        /*0030*/ 	.byte	0x04, 0x36
        /*0032*/ 	.short	(.L_16 - .L_15)
.L_15:
        /*0034*/ 	.word	0x00000008
.L_16:


//--------------------- .nv.callgraph             --------------------------
	.section	.nv.callgraph,"",@"SHT_CUDA_CALLGRAPH"
	.align	4
	.sectionentsize	8
	.align		4
        /*0000*/ 	.word	0x00000000
	.align		4
        /*0004*/ 	.word	0xffffffff
	.align		4
        /*0008*/ 	.word	index@(_Z12kernel2DGridv)
	.align		4
        /*000c*/ 	.word	index@(vprintf)
	.align		4
        /*0010*/ 	.word	0x00000000
	.align		4
        /*0014*/ 	.word	0xfffffffe
	.align		4
        /*0018*/ 	.word	0x00000000
	.align		4
        /*001c*/ 	.word	0xfffffffd
	.align		4
        /*0020*/ 	.word	0x00000000
	.align		4
        /*0024*/ 	.word	0xfffffffc


//--------------------- .nv.constant4             --------------------------
	.section	.nv.constant4,"a",@progbits
	.align	8
	.align		8
.nv.constant4:
        /*0000*/ 	.dword	vprintf
	.align		8
        /*0008*/ 	.dword	$str


//--------------------- .text._Z12kernel2DGridv   --------------------------
	.section	.text._Z12kernel2DGridv,"ax",@progbits
	.align	128
        .global         _Z12kernel2DGridv
        .type           _Z12kernel2DGridv,@function
        .size           _Z12kernel2DGridv,(.L_x_2 - _Z12kernel2DGridv)
        .other          _Z12kernel2DGridv,@"STO_CUDA_ENTRY STV_DEFAULT"
_Z12kernel2DGridv:
.text._Z12kernel2DGridv:
[----:B------:R-:W0:Y:S01]  /*0000*/  LDC R1, c[0x0][0x37c] ;  /* 0x0000df00ff017b82 */ /* 0x000e220000000800 */
[----:B------:R-:W1:Y:S01]  /*0010*/  S2R R12, SR_CTAID.X ;  /* 0x00000000000c7919 */ /* 0x000e620000002500 */
[----:B------:R-:W2:Y:S01]  /*0020*/  LDCU UR5, c[0x0][0x2fc] ;  /* 0x00005f80ff0577ac */ /* 0x000ea20008000800 */
[----:B0-----:R-:W-:Y:S01]  /*0030*/  VIADD R1, R1, 0xffffffe8 ;  /* 0xffffffe801017836 */ /* 0x001fe20000000000 */
[----:B------:R-:W-:Y:S01]  /*0040*/  MOV R0, 0x0 ;  /* 0x0000000000007802 */ /* 0x000fe20000000f00 */
[----:B------:R-:W1:Y:S01]  /*0050*/  S2R R13, SR_CTAID.Y ;  /* 0x00000000000d7919 */ /* 0x000e620000002600 */
[----:B------:R-:W0:Y:S02]  /*0060*/  LDCU UR6, c[0x0][0x360] ;  /* 0x00006c00ff0677ac */ /* 0x000e240008000800 */
[----:B------:R3:W4:Y:S01]  /*0070*/  LDC.64 R8, c[0x4][R0] ;  /* 0x0100000000087b82 */ /* 0x0007220000000a00 */
[----:B------:R-:W0:Y:S01]  /*0080*/  S2R R10, SR_TID.X ;  /* 0x00000000000a7919 */ /* 0x000e220000002100 */
[----:B------:R-:W5:Y:S01]  /*0090*/  LDCU UR7, c[0x0][0x364] ;  /* 0x00006c80ff0777ac */ /* 0x000f620008000800 */
[----:B------:R-:W5:Y:S01]  /*00a0*/  S2R R11, SR_TID.Y ;  /* 0x00000000000b7919 */ /* 0x000f620000002200 */
[----:B------:R-:W2:Y:S02]  /*00b0*/  LDCU UR4, c[0x0][0x2f8] ;  /* 0x00005f00ff0477ac */ /* 0x000ea40008000800 */
[----:B--2---:R-:W-:-:S04]  /*00c0*/  IADD3 R6, P0, PT, R1, UR4, RZ ;  /* 0x0000000401067c10 */ /* 0x004fc8000ff1e0ff */
[----:B------:R-:W-:Y:S01]  /*00d0*/  IADD3.X R7, PT, PT, RZ, UR5, RZ, P0, !PT ;  /* 0x00000005ff077c10 */ /* 0x000fe200087fe4ff */
[----:B-1----:R3:W-:Y:S01]  /*00e0*/  STL.64 [R1], R12 ;  /* 0x0000000c01007387 */ /* 0x0027e20000100a00 */
[----:B0-----:R-:W-:Y:S02]  /*00f0*/  IMAD R2, R12, UR6, R10 ;  /* 0x000000060c027c24 */ /* 0x001fe4000f8e020a */
[----:B-----5:R-:W-:Y:S01]  /*0100*/  IMAD R3, R13, UR7, R11 ;  /* 0x000000070d037c24 */ /* 0x020fe2000f8e020b */
[----:B------:R3:W-:Y:S01]  /*0110*/  STL.64 [R1+0x8], R10 ;  /* 0x0000080a01007387 */ /* 0x0007e20000100a00 */
[----:B------:R-:W0:Y:S03]  /*0120*/  LDCU.64 UR6, c[0x4][0x8] ;  /* 0x01000100ff0677ac */ /* 0x000e260008000a00 */
[----:B------:R3:W-:Y:S01]  /*0130*/  STL.64 [R1+0x10], R2 ;  /* 0x0000100201007387 */ /* 0x0007e20000100a00 */
[----:B0-----:R-:W-:Y:S01]  /*0140*/  IMAD.U32 R4, RZ, RZ, UR6 ;  /* 0x00000006ff047e24 */ /* 0x001fe2000f8e00ff */
[----:B---34-:R-:W-:-:S07]  /*0150*/  MOV R5, UR7 ;  /* 0x0000000700057c02 */ /* 0x018fce0008000f00 */
[----:B------:R-:W-:-:S07]  /*0160*/  LEPC R20, `(.L_x_0) ;  /* 0x000000001014794e */ /* 0x000fce0000000000 */
[----:B------:R-:W-:Y:S05]  /*0170*/  CALL.ABS.NOINC R8 ;  /* 0x0000000008007343 */ /* 0x000fea0003c00000 */
.L_x_0:
[----:B------:R-:W-:Y:S05]  /*0180*/  EXIT ;  /* 0x000000000000794d */ /* 0x000fea0003800000 */
.L_x_1:
[----:B------:R-:W-:-:S00]  /*0190*/  BRA `(.L_x_1) ;  /* 0xfffffffc00fc7947 */ /* 0x000fc0000383ffff */
[----:B------:R-:W-:-:S00]  /*01a0*/  NOP ;  /* 0x0000000000007918 */ /* 0x000fc00000000000 */
        /* <DEDUP_REMOVED lines=13> */
.L_x_2:


//--------------------- .nv.global.init           --------------------------
	.section	.nv.global.init,"aw",@progbits
.nv.global.init:
	.type		$str,@object
	.size		$str,(.L_0 - $str)
$str:
        /*0000*/ 	.byte	0x42, 0x6c, 0x6f, 0x63, 0x6b, 0x49, 0x64, 0x78, 0x3a, 0x20, 0x28, 0x25, 0x64, 0x2c, 0x20, 0x25
        /*0010*/ 	.byte	0x64, 0x29, 0x2c, 0x20, 0x54, 0x68, 0x72, 0x65, 0x61, 0x64, 0x49, 0x64, 0x78, 0x3a, 0x20, 0x28
        /*0020*/ 	.byte	0x25, 0x64, 0x2c, 0x20, 0x25, 0x64, 0x29, 0x2c, 0x20, 0x47, 0x6c, 0x6f, 0x62, 0x61, 0x6c, 0x49
        /*0030*/ 	.byte	0x64, 0x78, 0x3a, 0x20, 0x28, 0x25, 0x64, 0x2c, 0x20, 0x25, 0x64, 0x29, 0x0a, 0x00
.L_0:


//--------------------- .nv.shared.reserved.0     --------------------------
	.section	.nv.shared.reserved.0,"aw",@nobits
	.weak		__nv_reservedSMEM_offset_0_alias
	.size		__nv_reservedSMEM_offset_0_alias, 0, 64
	.other		__nv_reservedSMEM_offset_0_alias,@"STO_CUDA_RESERVED_SHARED STV_DEFAULT"
__nv_reservedSMEM_offset_0_alias:
	.zero		0
	.zero		64


//--------------------- .nv.constant0._Z12kernel2DGridv --------------------------
	.section	.nv.constant0._Z12kernel2DGridv,"a",@progbits
	.sectionflags	@""
	.align	4
.nv.constant0._Z12kernel2DGridv:
	.zero		896


//--------------------- SYMBOLS --------------------------

	.type		.nv.reservedSmem.offset0,@object
	.size		.nv.reservedSmem.offset0,0x4
	.type		vprintf,@function
